//
// Generated by NVIDIA NVVM Compiler
//
// Compiler Build ID: CL-36424714
// Cuda compilation tools, release 13.0, V13.0.88
// Based on NVVM 20.0.0
//

.version 9.0
.target sm_100
.address_size 64

	// .globl	_Z7conv_2DPfS_i

.visible .entry _Z7conv_2DPfS_i(
	.param .u64 .ptr .align 1 _Z7conv_2DPfS_i_param_0,
	.param .u64 .ptr .align 1 _Z7conv_2DPfS_i_param_1,
	.param .u32 _Z7conv_2DPfS_i_param_2
)
{
	.reg .pred 	%p<47>;
	.reg .b32 	%r<27>;
	.reg .b32 	%f<52>;
	.reg .b64 	%rd<34>;
	.reg .b64 	%fd<3>;

	ld.param.u64 	%rd3, [_Z7conv_2DPfS_i_param_0];
	ld.param.u64 	%rd2, [_Z7conv_2DPfS_i_param_1];
	ld.param.u32 	%r8, [_Z7conv_2DPfS_i_param_2];
	cvta.to.global.u64 	%rd1, %rd3;
	mov.u32 	%r9, %ctaid.x;
	mov.u32 	%r10, %ntid.x;
	mov.u32 	%r11, %tid.x;
	mad.lo.s32 	%r1, %r9, %r10, %r11;
	mov.u32 	%r12, %ctaid.y;
	mov.u32 	%r13, %ntid.y;
	mov.u32 	%r14, %tid.y;
	mad.lo.s32 	%r15, %r12, %r13, %r14;
	max.u32 	%r16, %r1, %r15;
	setp.ge.u32 	%p4, %r16, %r8;
	mov.f32 	%f43, 0f00000000;
	@%p4 bra 	$L__BB0_23;
	add.s32 	%r3, %r1, -1;
	add.s32 	%r4, %r15, -1;
	setp.lt.s32 	%p5, %r3, 0;
	setp.ge.s32 	%p6, %r3, %r8;
	or.pred  	%p7, %p5, %p6;
	@%p7 bra 	$L__BB0_4;
	setp.eq.s32 	%p8, %r15, 0;
	setp.gt.s32 	%p9, %r15, %r8;
	or.pred  	%p10, %p8, %p9;
	@%p10 bra 	$L__BB0_4;
	mad.lo.s32 	%r17, %r8, %r3, %r4;
	mul.wide.u32 	%rd4, %r17, 4;
	add.s64 	%rd5, %rd1, %rd4;
	ld.global.f32 	%f43, [%rd5];
$L__BB0_4:
	setp.gt.s32 	%p11, %r3, -1;
	setp.lt.s32 	%p12, %r3, %r8;
	and.pred  	%p1, %p11, %p12;
	not.pred 	%p13, %p1;
	setp.ge.s32 	%p14, %r15, %r8;
	mov.f32 	%f44, 0f00000000;
	or.pred  	%p15, %p13, %p14;
	@%p15 bra 	$L__BB0_6;
	mad.lo.s32 	%r18, %r8, %r3, %r15;
	mul.wide.u32 	%rd6, %r18, 4;
	add.s64 	%rd7, %rd1, %rd6;
	ld.global.f32 	%f44, [%rd7];
$L__BB0_6:
	add.f32 	%f5, %f43, %f44;
	add.s32 	%r5, %r15, 1;
	setp.ge.s32 	%p16, %r5, %r8;
	mov.f32 	%f45, 0f00000000;
	or.pred  	%p18, %p13, %p16;
	@%p18 bra 	$L__BB0_8;
	mul.lo.s32 	%r19, %r8, %r3;
	cvt.u64.u32 	%rd8, %r19;
	cvt.u64.u32 	%rd9, %r15;
	add.s64 	%rd10, %rd8, %rd9;
	shl.b64 	%rd11, %rd10, 2;
	add.s64 	%rd12, %rd1, %rd11;
	ld.global.f32 	%f45, [%rd12+4];
$L__BB0_8:
	add.f32 	%f8, %f5, %f45;
	setp.lt.s32 	%p19, %r1, 0;
	setp.ge.s32 	%p20, %r1, %r8;
	or.pred  	%p21, %p19, %p20;
	mov.f32 	%f46, 0f00000000;
	@%p21 bra 	$L__BB0_11;
	setp.eq.s32 	%p22, %r15, 0;
	setp.gt.s32 	%p23, %r15, %r8;
	or.pred  	%p24, %p22, %p23;
	@%p24 bra 	$L__BB0_11;
	mad.lo.s32 	%r20, %r8, %r1, %r4;
	mul.wide.u32 	%rd13, %r20, 4;
	add.s64 	%rd14, %rd1, %rd13;
	ld.global.f32 	%f46, [%rd14];
$L__BB0_11:
	setp.ge.s32 	%p25, %r15, %r8;
	add.f32 	%f11, %f8, %f46;
	setp.gt.s32 	%p26, %r1, -1;
	setp.lt.s32 	%p27, %r1, %r8;
	and.pred  	%p2, %p26, %p27;
	not.pred 	%p28, %p2;
	mov.f32 	%f47, 0f00000000;
	or.pred  	%p29, %p28, %p25;
	@%p29 bra 	$L__BB0_13;
	mad.lo.s32 	%r21, %r8, %r1, %r15;
	mul.wide.u32 	%rd15, %r21, 4;
	add.s64 	%rd16, %rd1, %rd15;
	ld.global.f32 	%f47, [%rd16];
$L__BB0_13:
	setp.ge.s32 	%p30, %r5, %r8;
	add.f32 	%f14, %f11, %f47;
	mov.f32 	%f48, 0f00000000;
	or.pred  	%p32, %p28, %p30;
	@%p32 bra 	$L__BB0_15;
	mul.lo.s32 	%r22, %r8, %r1;
	cvt.u64.u32 	%rd17, %r22;
	cvt.u64.u32 	%rd18, %r15;
	add.s64 	%rd19, %rd17, %rd18;
	shl.b64 	%rd20, %rd19, 2;
	add.s64 	%rd21, %rd1, %rd20;
	ld.global.f32 	%f48, [%rd21+4];
$L__BB0_15:
	add.f32 	%f17, %f14, %f48;
	add.s32 	%r6, %r1, 1;
	setp.lt.s32 	%p33, %r6, 0;
	setp.ge.s32 	%p34, %r6, %r8;
	or.pred  	%p35, %p33, %p34;
	mov.f32 	%f49, 0f00000000;
	@%p35 bra 	$L__BB0_18;
	setp.eq.s32 	%p36, %r15, 0;
	setp.gt.s32 	%p37, %r15, %r8;
	or.pred  	%p38, %p36, %p37;
	@%p38 bra 	$L__BB0_18;
	mad.lo.s32 	%r23, %r8, %r6, %r4;
	mul.wide.u32 	%rd22, %r23, 4;
	add.s64 	%rd23, %rd1, %rd22;
	ld.global.f32 	%f49, [%rd23];
$L__BB0_18:
	setp.ge.s32 	%p39, %r15, %r8;
	add.f32 	%f20, %f17, %f49;
	setp.gt.s32 	%p40, %r6, -1;
	setp.lt.s32 	%p41, %r6, %r8;
	and.pred  	%p3, %p40, %p41;
	not.pred 	%p42, %p3;
	mov.f32 	%f50, 0f00000000;
	or.pred  	%p43, %p42, %p39;
	@%p43 bra 	$L__BB0_20;
	mad.lo.s32 	%r24, %r8, %r6, %r15;
	mul.wide.u32 	%rd24, %r24, 4;
	add.s64 	%rd25, %rd1, %rd24;
	ld.global.f32 	%f50, [%rd25];
$L__BB0_20:
	setp.ge.s32 	%p44, %r5, %r8;
	add.f32 	%f23, %f20, %f50;
	mov.f32 	%f51, 0f00000000;
	or.pred  	%p46, %p42, %p44;
	@%p46 bra 	$L__BB0_22;
	mul.lo.s32 	%r25, %r8, %r6;
	cvt.u64.u32 	%rd26, %r25;
	cvt.u64.u32 	%rd27, %r15;
	add.s64 	%rd28, %rd26, %rd27;
	shl.b64 	%rd29, %rd28, 2;
	add.s64 	%rd30, %rd1, %rd29;
	ld.global.f32 	%f51, [%rd30+4];
$L__BB0_22:
	add.f32 	%f38, %f23, %f51;
	cvt.f64.f32 	%fd1, %f38;
	mul.f64 	%fd2, %fd1, 0d3FBC71C71C71C71C;
	cvt.rn.f32.f64 	%f39, %fd2;
	mad.lo.s32 	%r26, %r8, %r1, %r15;
	cvta.to.global.u64 	%rd31, %rd2;
	mul.wide.u32 	%rd32, %r26, 4;
	add.s64 	%rd33, %rd31, %rd32;
	st.global.f32 	[%rd33], %f39;
$L__BB0_23:
	ret;

}


// ===== COMPILED SASS (sm_100) =====

	.target	sm_100

	.elftype	@"ET_EXEC"


//--------------------- .note.nv.tkinfo           --------------------------
	.section	.note.nv.tkinfo,"",@"SHT_NOTE"
	.sectionflags	@"SHF_NOTE_NV_TKINFO"
	.tkinfo
        /*0018*/ 	.word	0x00000002
        /*0030*/ 	.string	""
        /*0030*/ 	.string	"ptxas"
        /*0030*/ 	.string	"Cuda compilation tools, release 13.0, V13.0.88"
        /*0030*/ 	.string	"Build cuda_13.0.r13.0/compiler.36424714_0"
        /*0030*/ 	.string	"-arch sm_100 -m 64 "



//--------------------- .note.nv.cuinfo           --------------------------
	.section	.note.nv.cuinfo,"",@"SHT_NOTE"
	.sectionflags	@"SHF_NOTE_NV_CUINFO"
        /*0018*/ 	.short	0x0002
        /*001a*/ 	.short	0x0064
        /*001c*/ 	.short	0x0082
	.zero		2


//--------------------- .nv.info                  --------------------------
	.section	.nv.info,"",@"SHT_CUDA_INFO"
	.align	4


	//----- nvinfo : EIATTR_REGCOUNT
	.align		4
        /*0000*/ 	.byte	0x04, 0x2f
        /*0002*/ 	.short	(.L_1 - .L_0)
	.align		4
.L_0:
        /*0004*/ 	.word	index@(_Z7conv_2DPfS_i)
        /*0008*/ 	.word	0x0000001b


	//----- nvinfo : EIATTR_FRAME_SIZE
	.align		4
.L_1:
        /*000c*/ 	.byte	0x04, 0x11
        /*000e*/ 	.short	(.L_3 - .L_2)
	.align		4
.L_2:
        /*0010*/ 	.word	index@(_Z7conv_2DPfS_i)
        /*0014*/ 	.word	0x00000000


	//----- nvinfo : EIATTR_MIN_STACK_SIZE
	.align		4
.L_3:
        /*0018*/ 	.byte	0x04, 0x12
        /*001a*/ 	.short	(.L_5 - .L_4)
	.align		4
.L_4:
        /*001c*/ 	.word	index@(_Z7conv_2DPfS_i)
        /*0020*/ 	.word	0x00000000
.L_5:


//--------------------- .nv.compat                --------------------------
	.section	.nv.compat,"",@"SHT_CUDA_COMPAT_INFO"
	.align	4
        /*0000*/ 	.byte	0x02, 0x09, 0x00, 0x00, 0x02, 0x02, 0x01, 0x00, 0x02, 0x05, 0x05, 0x00, 0x03, 0x07, 0x01, 0x01
        /*0010*/ 	.byte	0x02, 0x03, 0x00, 0x00, 0x02, 0x06, 0x01, 0x00, 0x04, 0x0b, 0x08, 0x00, 0x01, 0x00, 0x00, 0x00
        /*0020*/ 	.byte	0x00, 0x00, 0x00, 0x00


//--------------------- .nv.info._Z7conv_2DPfS_i  --------------------------
	.section	.nv.info._Z7conv_2DPfS_i,"",@"SHT_CUDA_INFO"
	.sectionflags	@""
	.align	4


	//----- nvinfo : EIATTR_CUDA_API_VERSION
	.align		4
        /*0000*/ 	.byte	0x04, 0x37
        /*0002*/ 	.short	(.L_7 - .L_6)
.L_6:
        /*0004*/ 	.word	0x00000082


	//----- nvinfo : EIATTR_KPARAM_INFO
	.align		4
.L_7:
        /*0008*/ 	.byte	0x04, 0x17
        /*000a*/ 	.short	(.L_9 - .L_8)
.L_8:
        /*000c*/ 	.word	0x00000000
        /*0010*/ 	.short	0x0002
        /*0012*/ 	.short	0x0010
        /*0014*/ 	.byte	0x00, 0xf0, 0x11, 0x00


	//----- nvinfo : EIATTR_KPARAM_INFO
	.align		4
.L_9:
        /*0018*/ 	.byte	0x04, 0x17
        /*001a*/ 	.short	(.L_11 - .L_10)
.L_10:
        /*001c*/ 	.word	0x00000000
        /*0020*/ 	.short	0x0001
        /*0022*/ 	.short	0x0008
        /*0024*/ 	.byte	0x00, 0xf5, 0x21, 0x00


	//----- nvinfo : EIATTR_KPARAM_INFO
	.align		4
.L_11:
        /*0028*/ 	.byte	0x04, 0x17
        /*002a*/ 	.short	(.L_13 - .L_12)
.L_12:
        /*002c*/ 	.word	0x00000000
        /*0030*/ 	.short	0x0000
        /*0032*/ 	.short	0x0000
        /*0034*/ 	.byte	0x00, 0xf5, 0x21, 0x00


	//----- nvinfo : EIATTR_SPARSE_MMA_MASK
	.align		4
.L_13:
        /*0038*/ 	.byte	0x03, 0x50
        /*003a*/ 	.short	0x0000


	//----- nvinfo : EIATTR_MAXREG_COUNT
	.align		4
        /*003c*/ 	.byte	0x03, 0x1b
        /*003e*/ 	.short	0x00ff


	//----- nvinfo : EIATTR_MERCURY_ISA_VERSION
	.align		4
        /*0040*/ 	.byte	0x03, 0x5f
        /*0042*/ 	.short	0x0101


	//----- nvinfo : EIATTR_VRC_CTA_INIT_COUNT
	.align		4
        /*0044*/ 	.byte	0x02, 0x4a
	.zero		1
	.zero		1


	//----- nvinfo : EIATTR_EXIT_INSTR_OFFSETS
	.align		4
        /*0048*/ 	.byte	0x04, 0x1c
        /*004a*/ 	.short	(.L_15 - .L_14)


	//   ....[0]....
.L_14:
        /*004c*/ 	.word	0x000000c0


	//   ....[1]....
        /*0050*/ 	.word	0x000006d0


	//----- nvinfo : EIATTR_CBANK_PARAM_SIZE
	.align		4
.L_15:
        /*0054*/ 	.byte	0x03, 0x19
        /*0056*/ 	.short	0x0014


	//----- nvinfo : EIATTR_PARAM_CBANK
	.align		4
        /*0058*/ 	.byte	0x04, 0x0a
        /*005a*/ 	.short	(.L_17 - .L_16)
	.align		4
.L_16:
        /*005c*/ 	.word	index@(.nv.constant0._Z7conv_2DPfS_i)
        /*0060*/ 	.short	0x0380
        /*0062*/ 	.short	0x0014


	//----- nvinfo : EIATTR_SW_WAR
	.align		4
.L_17:
        /*0064*/ 	.byte	0x04, 0x36
        /*0066*/ 	.short	(.L_19 - .L_18)
.L_18:
        /*0068*/ 	.word	0x00000008
.L_19:


//--------------------- .nv.callgraph             --------------------------
	.section	.nv.callgraph,"",@"SHT_CUDA_CALLGRAPH"
	.align	4
	.sectionentsize	8
	.align		4
        /*0000*/ 	.word	0x00000000
	.align		4
        /*0004*/ 	.word	0xffffffff
	.align		4
        /*0008*/ 	.word	0x00000000
	.align		4
        /*000c*/ 	.word	0xfffffffe
	.align		4
        /*0010*/ 	.word	0x00000000
	.align		4
        /*0014*/ 	.word	0xfffffffd
	.align		4
        /*0018*/ 	.word	0x00000000
	.align		4
        /*001c*/ 	.word	0xfffffffc


//--------------------- .text._Z7conv_2DPfS_i     --------------------------
	.section	.text._Z7conv_2DPfS_i,"ax",@progbits
	.align	128
        .global         _Z7conv_2DPfS_i
        .type           _Z7conv_2DPfS_i,@function
        .size           _Z7conv_2DPfS_i,(.L_x_1 - _Z7conv_2DPfS_i)
        .other          _Z7conv_2DPfS_i,@"STO_CUDA_ENTRY STV_DEFAULT"
_Z7conv_2DPfS_i:
.text._Z7conv_2DPfS_i:
[----:B------:R-:W-:Y:S01]  /*0000*/  LDC R1, c[0x0][0x37c] ;  /* 0x0000df00ff017b82 */ /* 0x000fe20000000800 */
[----:B------:R-:W0:Y:S07]  /*0010*/  S2R R3, SR_TID.X ;  /* 0x0000000000037919 */ /* 0x000e2e0000002100 */
[----:B------:R-:W0:Y:S01]  /*0020*/  LDC R18, c[0x0][0x360] ;  /* 0x0000d800ff127b82 */ /* 0x000e220000000800 */
[----:B------:R-:W1:Y:S01]  /*0030*/  LDCU UR6, c[0x0][0x390] ;  /* 0x00007200ff0677ac */ /* 0x000e620008000800 */
[----:B------:R-:W2:Y:S06]  /*0040*/  S2R R0, SR_TID.Y ;  /* 0x0000000000007919 */ /* 0x000eac0000002200 */
[----:B------:R-:W0:Y:S08]  /*0050*/  S2UR UR4, SR_CTAID.X ;  /* 0x00000000000479c3 */ /* 0x000e300000002500 */
[----:B------:R-:W2:Y:S08]  /*0060*/  S2UR UR5, SR_CTAID.Y ;  /* 0x00000000000579c3 */ /* 0x000eb00000002600 */
[----:B------:R-:W2:Y:S01]  /*0070*/  LDC R15, c[0x0][0x364] ;  /* 0x0000d900ff0f7b82 */ /* 0x000ea20000000800 */
[----:B0-----:R-:W-:-:S02]  /*0080*/  IMAD R18, R18, UR4, R3 ;  /* 0x0000000412127c24 */ /* 0x001fc4000f8e0203 */
[----:B--2---:R-:W-:-:S05]  /*0090*/  IMAD R15, R15, UR5, R0 ;  /* 0x000000050f0f7c24 */ /* 0x004fca000f8e0200 */
[----:B------:R-:W-:-:S04]  /*00a0*/  VIMNMX.U32 R0, PT, PT, R18, R15, !PT ;  /* 0x0000000f12007248 */ /* 0x000fc80007fe0000 */
[----:B-1----:R-:W-:-:S13]  /*00b0*/  ISETP.GE.U32.AND P0, PT, R0, UR6, PT ;  /* 0x0000000600007c0c */ /* 0x002fda000bf06070 */
[----:B------:R-:W-:Y:S05]  /*00c0*/  @P0 EXIT ;  /* 0x000000000000094d */ /* 0x000fea0003800000 */
[----:B------:R-:W-:Y:S01]  /*00d0*/  VIADD R0, R18, 0xffffffff ;  /* 0xffffffff12007836 */ /* 0x000fe20000000000 */
[C---:B------:R-:W-:Y:S01]  /*00e0*/  ISETP.GT.AND P1, PT, R15.reuse, UR6, PT ;  /* 0x000000060f007c0c */ /* 0x040fe2000bf24270 */
[C---:B------:R-:W-:Y:S01]  /*00f0*/  VIADD R10, R15.reuse, 0x1 ;  /* 0x000000010f0a7836 */ /* 0x040fe20000000000 */
[----:B------:R-:W0:Y:S01]  /*0100*/  LDCU.64 UR4, c[0x0][0x358] ;  /* 0x00006b00ff0477ac */ /* 0x000e220008000a00 */
[----:B------:R-:W-:Y:S01]  /*0110*/  VIADD R16, R15, 0xffffffff ;  /* 0xffffffff0f107836 */ /* 0x000fe20000000000 */
[C---:B------:R-:W-:Y:S02]  /*0120*/  ISETP.GE.AND P2, PT, R0.reuse, UR6, PT ;  /* 0x0000000600007c0c */ /* 0x040fe4000bf46270 */
[----:B------:R-:W-:Y:S02]  /*0130*/  CS2R R12, SRZ ;  /* 0x00000000000c7805 */ /* 0x000fe4000001ff00 */
[C---:B------:R-:W-:Y:S02]  /*0140*/  ISETP.GE.AND P0, PT, R0.reuse, UR6, PT ;  /* 0x0000000600007c0c */ /* 0x040fe4000bf06270 */
[----:B------:R-:W-:-:S02]  /*0150*/  ISETP.GT.AND P2, PT, R0, -0x1, !P2 ;  /* 0xffffffff0000780c */ /* 0x000fc40005744270 */
[C---:B------:R-:W-:Y:S02]  /*0160*/  ISETP.EQ.OR P1, PT, R15.reuse, RZ, P1 ;  /* 0x000000ff0f00720c */ /* 0x040fe40000f22670 */
[----:B------:R-:W-:Y:S02]  /*0170*/  ISETP.LT.OR P0, PT, R0, RZ, P0 ;  /* 0x000000ff0000720c */ /* 0x000fe40000701670 */
[----:B------:R-:W-:Y:S02]  /*0180*/  ISETP.GE.OR P6, PT, R15, UR6, !P2 ;  /* 0x000000060f007c0c */ /* 0x000fe4000d7c6670 */
[----:B------:R-:W-:Y:S02]  /*0190*/  PLOP3.LUT P4, PT, P0, P1, PT, 0xf8, 0x8f ;  /* 0x00000000008f781c */ /* 0x000fe40000783f70 */
[----:B------:R-:W-:Y:S02]  /*01a0*/  ISETP.GE.OR P2, PT, R10, UR6, !P2 ;  /* 0x000000060a007c0c */ /* 0x000fe4000d746670 */
[----:B------:R-:W-:-:S02]  /*01b0*/  ISETP.GE.AND P0, PT, R18, UR6, PT ;  /* 0x0000000612007c0c */ /* 0x000fc4000bf06270 */
[C---:B------:R-:W-:Y:S02]  /*01c0*/  ISETP.GE.AND P3, PT, R18.reuse, UR6, PT ;  /* 0x0000000612007c0c */ /* 0x040fe4000bf66270 */
[C---:B------:R-:W-:Y:S02]  /*01d0*/  ISETP.LT.OR P0, PT, R18.reuse, RZ, P0 ;  /* 0x000000ff1200720c */ /* 0x040fe40000701670 */
[----:B------:R-:W-:Y:S01]  /*01e0*/  ISETP.GT.AND P3, PT, R18, -0x1, !P3 ;  /* 0xffffffff1200780c */ /* 0x000fe20005f64270 */
[----:B------:R-:W1:Y:S01]  /*01f0*/  @!P6 LDC.64 R6, c[0x0][0x380] ;  /* 0x0000e000ff06eb82 */ /* 0x000e620000000a00 */
[C---:B------:R-:W-:Y:S01]  /*0200*/  @!P6 IMAD R11, R0.reuse, UR6, R15 ;  /* 0x00000006000bec24 */ /* 0x040fe2000f8e020f */
[----:B------:R-:W-:Y:S01]  /*0210*/  PLOP3.LUT P0, PT, P0, P1, PT, 0xf8, 0x8f ;  /* 0x00000000008f781c */ /* 0x000fe20000703f70 */
[C---:B------:R-:W-:Y:S02]  /*0220*/  @!P4 IMAD R9, R0.reuse, UR6, R16 ;  /* 0x000000060009cc24 */ /* 0x040fe4000f8e0210 */
[----:B------:R-:W-:-:S02]  /*0230*/  @!P2 IMAD R8, R0, UR6, RZ ;  /* 0x000000060008ac24 */ /* 0x000fc4000f8e02ff */
[----:B------:R-:W-:Y:S01]  /*0240*/  IMAD.MOV.U32 R0, RZ, RZ, RZ ;  /* 0x000000ffff007224 */ /* 0x000fe200078e00ff */
[----:B------:R-:W2:Y:S02]  /*0250*/  @!P4 LDC.64 R4, c[0x0][0x380] ;  /* 0x0000e000ff04cb82 */ /* 0x000ea40000000a00 */
[----:B------:R-:W-:-:S06]  /*0260*/  @!P2 IADD3 R8, P5, PT, R8, R15, RZ ;  /* 0x0000000f0808a210 */ /* 0x000fcc0007fbe0ff */
[----:B------:R-:W3:Y:S01]  /*0270*/  @!P2 LDC.64 R2, c[0x0][0x380] ;  /* 0x0000e000ff02ab82 */ /* 0x000ee20000000a00 */
[----:B------:R-:W-:Y:S02]  /*0280*/  VIADD R17, R18, 0x1 ;  /* 0x0000000112117836 */ /* 0x000fe40000000000 */
[----:B-1----:R-:W-:-:S05]  /*0290*/  @!P6 IMAD.WIDE.U32 R6, R11, 0x4, R6 ;  /* 0x000000040b06e825 */ /* 0x002fca00078e0006 */
[----:B------:R-:W1:Y:S01]  /*02a0*/  @!P0 LDC.64 R22, c[0x0][0x380] ;  /* 0x0000e000ff168b82 */ /* 0x000e620000000a00 */
[----:B0-----:R-:W4:Y:S01]  /*02b0*/  @!P6 LDG.E R0, desc[UR4][R6.64] ;  /* 0x000000040600e981 */ /* 0x001f22000c1e1900 */
[----:B--2---:R-:W-:Y:S01]  /*02c0*/  @!P4 IMAD.WIDE.U32 R4, R9, 0x4, R4 ;  /* 0x000000040904c825 */ /* 0x004fe200078e0004 */
[----:B------:R-:W-:-:S03]  /*02d0*/  ISETP.GE.OR P6, PT, R10, UR6, !P3 ;  /* 0x000000060a007c0c */ /* 0x000fc6000dfc6670 */
[----:B------:R-:W-:Y:S01]  /*02e0*/  @!P2 IMAD.X R9, RZ, RZ, RZ, P5 ;  /* 0x000000ffff09a224 */ /* 0x000fe200028e06ff */
[----:B------:R0:W4:Y:S01]  /*02f0*/  @!P4 LDG.E R13, desc[UR4][R4.64] ;  /* 0x00000004040dc981 */ /* 0x000122000c1e1900 */
[C---:B---3--:R-:W-:Y:S02]  /*0300*/  @!P2 LEA R20, P4, R8.reuse, R2, 0x2 ;  /* 0x000000020814a211 */ /* 0x048fe400078810ff */
[C---:B------:R-:W-:Y:S02]  /*0310*/  ISETP.GE.AND P5, PT, R17.reuse, UR6, PT ;  /* 0x0000000611007c0c */ /* 0x040fe4000bfa6270 */
[----:B------:R-:W-:Y:S02]  /*0320*/  @!P2 LEA.HI.X R21, R8, R3, R9, 0x2, P4 ;  /* 0x000000030815a211 */ /* 0x000fe400020f1409 */
[C---:B------:R-:W-:Y:S02]  /*0330*/  ISETP.GE.AND P4, PT, R17.reuse, UR6, PT ;  /* 0x0000000611007c0c */ /* 0x040fe4000bf86270 */
[----:B------:R-:W2:Y:S01]  /*0340*/  @!P6 LDC.64 R8, c[0x0][0x380] ;  /* 0x0000e000ff08eb82 */ /* 0x000ea20000000a00 */
[----:B------:R-:W-:-:S02]  /*0350*/  ISETP.LT.OR P5, PT, R17, RZ, P5 ;  /* 0x000000ff1100720c */ /* 0x000fc40002fa1670 */
[----:B------:R-:W-:Y:S02]  /*0360*/  ISETP.GE.OR P3, PT, R15, UR6, !P3 ;  /* 0x000000060f007c0c */ /* 0x000fe4000df66670 */
[----:B------:R-:W-:Y:S02]  /*0370*/  ISETP.GT.AND P4, PT, R17, -0x1, !P4 ;  /* 0xffffffff1100780c */ /* 0x000fe40006784270 */
[----:B------:R-:W-:Y:S02]  /*0380*/  PLOP3.LUT P5, PT, P5, P1, PT, 0xf8, 0x8f ;  /* 0x00000000008f781c */ /* 0x000fe40002fa3f70 */
[----:B------:R-:W-:Y:S02]  /*0390*/  ISETP.GE.OR P1, PT, R15, UR6, !P4 ;  /* 0x000000060f007c0c */ /* 0x000fe4000e726670 */
[----:B------:R-:W-:Y:S01]  /*03a0*/  ISETP.GE.OR P4, PT, R10, UR6, !P4 ;  /* 0x000000060a007c0c */ /* 0x000fe2000e786670 */
[----:B------:R-:W-:Y:S02]  /*03b0*/  HFMA2 R14, -RZ, RZ, 0, 0 ;  /* 0x00000000ff0e7431 */ /* 0x000fe400000001ff */
[----:B------:R-:W-:-:S02]  /*03c0*/  @!P0 IMAD R3, R18, UR6, R16 ;  /* 0x0000000612038c24 */ /* 0x000fc4000f8e0210 */
[----:B------:R-:W3:Y:S01]  /*03d0*/  @!P3 LDC.64 R10, c[0x0][0x380] ;  /* 0x0000e000ff0abb82 */ /* 0x000ee20000000a00 */
[----:B------:R-:W-:Y:S02]  /*03e0*/  @!P6 IMAD R24, R18, UR6, RZ ;  /* 0x000000061218ec24 */ /* 0x000fe4000f8e02ff */
[----:B-1----:R-:W-:Y:S01]  /*03f0*/  @!P0 IMAD.WIDE.U32 R22, R3, 0x4, R22 ;  /* 0x0000000403168825 */ /* 0x002fe200078e0016 */
[----:B------:R1:W5:Y:S04]  /*0400*/  @!P2 LDG.E R14, desc[UR4][R20.64+0x4] ;  /* 0x00000404140ea981 */ /* 0x000368000c1e1900 */
[----:B0-----:R-:W0:Y:S01]  /*0410*/  @!P1 LDC.64 R4, c[0x0][0x380] ;  /* 0x0000e000ff049b82 */ /* 0x001e220000000a00 */
[----:B------:R-:W-:Y:S01]  /*0420*/  @!P6 IADD3 R24, P2, PT, R24, R15, RZ ;  /* 0x0000000f1818e210 */ /* 0x000fe20007f5e0ff */
[----:B------:R2:W5:Y:S06]  /*0430*/  @!P0 LDG.E R12, desc[UR4][R22.64] ;  /* 0x00000004160c8981 */ /* 0x00056c000c1e1900 */
[----:B------:R-:W0:Y:S01]  /*0440*/  @!P4 LDC.64 R6, c[0x0][0x380] ;  /* 0x0000e000ff06cb82 */ /* 0x000e220000000a00 */
[----:B-1----:R-:W-:Y:S01]  /*0450*/  @!P6 IMAD.X R20, RZ, RZ, RZ, P2 ;  /* 0x000000ffff14e224 */ /* 0x002fe200010e06ff */
[----:B--2---:R-:W-:-:S06]  /*0460*/  @!P6 LEA R8, P0, R24, R8, 0x2 ;  /* 0x000000081808e211 */ /* 0x004fcc00078010ff */
[----:B------:R-:W1:Y:S01]  /*0470*/  @!P5 LDC.64 R2, c[0x0][0x380] ;  /* 0x0000e000ff02db82 */ /* 0x000e620000000a00 */
[----:B------:R-:W-:Y:S01]  /*0480*/  @!P6 LEA.HI.X R9, R24, R9, R20, 0x2, P0 ;  /* 0x000000091809e211 */ /* 0x000fe200000f1414 */
[C---:B------:R-:W-:Y:S02]  /*0490*/  @!P4 IMAD R24, R17.reuse, UR6, RZ ;  /* 0x000000061118cc24 */ /* 0x040fe4000f8e02ff */
[----:B------:R-:W-:Y:S02]  /*04a0*/  IMAD R19, R18, UR6, R15 ;  /* 0x0000000612137c24 */ /* 0x000fe4000f8e020f */
[----:B------:R-:W-:Y:S01]  /*04b0*/  IMAD.MOV.U32 R18, RZ, RZ, RZ ;  /* 0x000000ffff127224 */ /* 0x000fe200078e00ff */
[----:B------:R-:W-:Y:S01]  /*04c0*/  @!P4 IADD3 R22, P0, PT, R24, R15, RZ ;  /* 0x0000000f1816c210 */ /* 0x000fe20007f1e0ff */
[----:B------:R-:W-:Y:S02]  /*04d0*/  @!P5 IMAD R21, R17, UR6, R16 ;  /* 0x000000061115dc24 */ /* 0x000fe4000f8e0210 */
[----:B---3--:R-:W-:-:S04]  /*04e0*/  @!P3 IMAD.WIDE.U32 R10, R19, 0x4, R10 ;  /* 0x00000004130ab825 */ /* 0x008fc800078e000a */
[----:B------:R-:W-:Y:S01]  /*04f0*/  @!P1 IMAD R17, R17, UR6, R15 ;  /* 0x0000000611119c24 */ /* 0x000fe2000f8e020f */
[----:B------:R-:W2:Y:S01]  /*0500*/  @!P3 LDG.E R18, desc[UR4][R10.64] ;  /* 0x000000040a12b981 */ /* 0x000ea2000c1e1900 */
[----:B------:R-:W-:Y:S02]  /*0510*/  IMAD.MOV.U32 R20, RZ, RZ, RZ ;  /* 0x000000ffff147224 */ /* 0x000fe400078e00ff */
[----:B0-----:R-:W-:Y:S01]  /*0520*/  @!P1 IMAD.WIDE.U32 R4, R17, 0x4, R4 ;  /* 0x0000000411049825 */ /* 0x001fe200078e0004 */
[----:B------:R-:W-:-:S03]  /*0530*/  MOV R15, RZ ;  /* 0x000000ff000f7202 */ /* 0x000fc60000000f00 */
[----:B------:R-:W-:Y:S01]  /*0540*/  @!P4 IMAD.X R17, RZ, RZ, RZ, P0 ;  /* 0x000000ffff11c224 */ /* 0x000fe200000e06ff */
[C---:B------:R-:W-:Y:S01]  /*0550*/  @!P4 LEA R6, P0, R22.reuse, R6, 0x2 ;  /* 0x000000061606c211 */ /* 0x040fe200078010ff */
[----:B-1----:R-:W-:Y:S01]  /*0560*/  @!P5 IMAD.WIDE.U32 R2, R21, 0x4, R2 ;  /* 0x000000041502d825 */ /* 0x002fe200078e0002 */
[----:B------:R-:W3:Y:S02]  /*0570*/  @!P6 LDG.E R20, desc[UR4][R8.64+0x4] ;  /* 0x000004040814e981 */ /* 0x000ee4000c1e1900 */
[----:B------:R-:W-:Y:S02]  /*0580*/  @!P4 LEA.HI.X R7, R22, R7, R17, 0x2, P0 ;  /* 0x000000071607c211 */ /* 0x000fe400000f1411 */
[----:B------:R-:W-:Y:S01]  /*0590*/  CS2R R16, SRZ ;  /* 0x0000000000107805 */ /* 0x000fe2000001ff00 */
[----:B------:R-:W3:Y:S05]  /*05a0*/  @!P5 LDG.E R15, desc[UR4][R2.64] ;  /* 0x00000004020fd981 */ /* 0x000eea000c1e1900 */
[----:B------:R0:W3:Y:S04]  /*05b0*/  @!P1 LDG.E R16, desc[UR4][R4.64] ;  /* 0x0000000404109981 */ /* 0x0000e8000c1e1900 */
[----:B------:R-:W3:Y:S01]  /*05c0*/  @!P4 LDG.E R17, desc[UR4][R6.64+0x4] ;  /* 0x000004040611c981 */ /* 0x000ee2000c1e1900 */
[----:B------:R-:W-:Y:S01]  /*05d0*/  UMOV UR8, 0x1c71c71c ;  /* 0x1c71c71c00087882 */ /* 0x000fe20000000000 */
[----:B------:R-:W-:Y:S01]  /*05e0*/  UMOV UR9, 0x3fbc71c7 ;  /* 0x3fbc71c700097882 */ /* 0x000fe20000000000 */
[----:B0-----:R-:W0:Y:S02]  /*05f0*/  LDC.64 R4, c[0x0][0x388] ;  /* 0x0000e200ff047b82 */ /* 0x001e240000000a00 */
[----:B0-----:R-:W-:-:S04]  /*0600*/  IMAD.WIDE.U32 R4, R19, 0x4, R4 ;  /* 0x0000000413047825 */ /* 0x001fc800078e0004 */
[----:B----4-:R-:W-:-:S04]  /*0610*/  FADD R13, R0, R13 ;  /* 0x0000000d000d7221 */ /* 0x010fc80000000000 */
[----:B-----5:R-:W-:-:S04]  /*0620*/  FADD R13, R13, R14 ;  /* 0x0000000e0d0d7221 */ /* 0x020fc80000000000 */
[----:B------:R-:W-:-:S04]  /*0630*/  FADD R13, R13, R12 ;  /* 0x0000000c0d0d7221 */ /* 0x000fc80000000000 */
[----:B--2---:R-:W-:-:S04]  /*0640*/  FADD R13, R13, R18 ;  /* 0x000000120d0d7221 */ /* 0x004fc80000000000 */
[----:B---3--:R-:W-:-:S04]  /*0650*/  FADD R20, R13, R20 ;  /* 0x000000140d147221 */ /* 0x008fc80000000000 */
[----:B------:R-:W-:-:S04]  /*0660*/  FADD R15, R20, R15 ;  /* 0x0000000f140f7221 */ /* 0x000fc80000000000 */
[----:B------:R-:W-:-:S04]  /*0670*/  FADD R16, R15, R16 ;  /* 0x000000100f107221 */ /* 0x000fc80000000000 */
[----:B------:R-:W-:-:S04]  /*0680*/  FADD R17, R16, R17 ;  /* 0x0000001110117221 */ /* 0x000fc80000000000 */
[----:B------:R-:W0:Y:S02]  /*0690*/  F2F.F64.F32 R2, R17 ;  /* 0x0000001100027310 */ /* 0x000e240000201800 */
[----:B0-----:R-:W-:-:S10]  /*06a0*/  DMUL R2, R2, UR8 ;  /* 0x0000000802027c28 */ /* 0x001fd40008000000 */
[----:B------:R-:W0:Y:S02]  /*06b0*/  F2F.F32.F64 R3, R2 ;  /* 0x0000000200037310 */ /* 0x000e240000301000 */
[----:B0-----:R-:W-:Y:S01]  /*06c0*/  STG.E desc[UR4][R4.64], R3 ;  /* 0x0000000304007986 */ /* 0x001fe2000c101904 */
[----:B------:R-:W-:Y:S05]  /*06d0*/  EXIT ;  /* 0x000000000000794d */ /* 0x000fea0003800000 */
.L_x_0:
[----:B------:R-:W-:-:S00]  /*06e0*/  BRA `(.L_x_0) ;  /* 0xfffffffc00fc7947 */ /* 0x000fc0000383ffff */
[----:B------:R-:W-:-:S00]  /*06f0*/  NOP ;  /* 0x0000000000007918 */ /* 0x000fc00000000000 */
        /* <DEDUP_REMOVED lines=8> */
.L_x_1:


//--------------------- .nv.shared.reserved.0     --------------------------
	.section	.nv.shared.reserved.0,"aw",@nobits
	.weak		__nv_reservedSMEM_offset_0_alias
	.size		__nv_reservedSMEM_offset_0_alias, 0, 64
	.other		__nv_reservedSMEM_offset_0_alias,@"STO_CUDA_RESERVED_SHARED STV_DEFAULT"
__nv_reservedSMEM_offset_0_alias:
	.zero		0
	.zero		64


//--------------------- .nv.constant0._Z7conv_2DPfS_i --------------------------
	.section	.nv.constant0._Z7conv_2DPfS_i,"a",@progbits
	.sectionflags	@""
	.align	4
.nv.constant0._Z7conv_2DPfS_i:
	.zero		916


//--------------------- SYMBOLS --------------------------

	.type		.nv.reservedSmem.offset0,@object
	.size		.nv.reservedSmem.offset0,0x4
